	.headerflags	@"EF_CUDA_TEXMODE_UNIFIED EF_CUDA_64BIT_ADDRESS EF_CUDA_ACCELERATORS EF_CUDA_SM90 EF_CUDA_VIRTUAL_SM(EF_CUDA_SM90)"
	.elftype	@"ET_EXEC"


//--------------------- .nv.info                  --------------------------
	.section	.nv.info,"",@"SHT_CUDA_INFO"
	.align	4


	//----- nvinfo : EIATTR_REGCOUNT
	.align		4
        /*0000*/ 	.byte	0x04, 0x2f
        /*0002*/ 	.short	(.L_3 - .L_2)
	.align		4
.L_2:
        /*0004*/ 	.word	index@(triton_per_fused__weight_norm_interface_0)
        /*0008*/ 	.word	0x00000013


	//----- nvinfo : EIATTR_MIN_STACK_SIZE
	.align		4
.L_3:
        /*000c*/ 	.byte	0x04, 0x12
        /*000e*/ 	.short	(.L_5 - .L_4)
	.align		4
.L_4:
        /*0010*/ 	.word	index@(triton_per_fused__weight_norm_interface_0)
        /*0014*/ 	.word	0x00000000


	//----- nvinfo : EIATTR_FRAME_SIZE
	.align		4
.L_5:
        /*0018*/ 	.byte	0x04, 0x11
        /*001a*/ 	.short	(.L_7 - .L_6)
	.align		4
.L_6:
        /*001c*/ 	.word	index@(triton_per_fused__weight_norm_interface_0)
        /*0020*/ 	.word	0x00000000


	//----- nvinfo : EIATTR_MIN_STACK_SIZE
	.align		4
.L_7:
        /*0024*/ 	.byte	0x04, 0x12
        /*0026*/ 	.short	(.L_9 - .L_8)
	.align		4
.L_8:
        /*0028*/ 	.word	index@(triton_per_fused__weight_norm_interface_0)
        /*002c*/ 	.word	0x00000000
.L_9:


//--------------------- .nv.info.triton_per_fused__weight_norm_interface_0 --------------------------
	.section	.nv.info.triton_per_fused__weight_norm_interface_0,"",@"SHT_CUDA_INFO"
	.sectionflags	@""
	.align	4


	//----- nvinfo : EIATTR_CUDA_API_VERSION
	.align		4
        /*0000*/ 	.byte	0x04, 0x37
        /*0002*/ 	.short	(.L_11 - .L_10)
.L_10:
        /*0004*/ 	.word	0x0000007c


	//----- nvinfo : EIATTR_KPARAM_INFO
	.align		4
.L_11:
        /*0008*/ 	.byte	0x04, 0x17
        /*000a*/ 	.short	(.L_13 - .L_12)
.L_12:
        /*000c*/ 	.word	0x00000000
        /*0010*/ 	.short	0x0005
        /*0012*/ 	.short	0x0024
        /*0014*/ 	.byte	0x00, 0xf0, 0x11, 0x00


	//----- nvinfo : EIATTR_KPARAM_INFO
	.align		4
.L_13:
        /*0018*/ 	.byte	0x04, 0x17
        /*001a*/ 	.short	(.L_15 - .L_14)
.L_14:
        /*001c*/ 	.word	0x00000000
        /*0020*/ 	.short	0x0004
        /*0022*/ 	.short	0x0020
        /*0024*/ 	.byte	0x00, 0xf0, 0x11, 0x00


	//----- nvinfo : EIATTR_KPARAM_INFO
	.align		4
.L_15:
        /*0028*/ 	.byte	0x04, 0x17
        /*002a*/ 	.short	(.L_17 - .L_16)
.L_16:
        /*002c*/ 	.word	0x00000000
        /*0030*/ 	.short	0x0003
        /*0032*/ 	.short	0x0018
        /*0034*/ 	.byte	0x00, 0xf4, 0x21, 0x00


	//----- nvinfo : EIATTR_KPARAM_INFO
	.align		4
.L_17:
        /*0038*/ 	.byte	0x04, 0x17
        /*003a*/ 	.short	(.L_19 - .L_18)
.L_18:
        /*003c*/ 	.word	0x00000000
        /*0040*/ 	.short	0x0002
        /*0042*/ 	.short	0x0010
        /*0044*/ 	.byte	0x00, 0xf4, 0x21, 0x00


	//----- nvinfo : EIATTR_KPARAM_INFO
	.align		4
.L_19:
        /*0048*/ 	.byte	0x04, 0x17
        /*004a*/ 	.short	(.L_21 - .L_20)
.L_20:
        /*004c*/ 	.word	0x00000000
        /*0050*/ 	.short	0x0001
        /*0052*/ 	.short	0x0008
        /*0054*/ 	.byte	0x00, 0xf4, 0x21, 0x00


	//----- nvinfo : EIATTR_KPARAM_INFO
	.align		4
.L_21:
        /*0058*/ 	.byte	0x04, 0x17
        /*005a*/ 	.short	(.L_23 - .L_22)
.L_22:
        /*005c*/ 	.word	0x00000000
        /*0060*/ 	.short	0x0000
        /*0062*/ 	.short	0x0000
        /*0064*/ 	.byte	0x00, 0xf4, 0x21, 0x00


	//----- nvinfo : EIATTR_SPARSE_MMA_MASK
	.align		4
.L_23:
        /*0068*/ 	.byte	0x03, 0x50
        /*006a*/ 	.short	0x0000


	//----- nvinfo : EIATTR_MAXREG_COUNT
	.align		4
        /*006c*/ 	.byte	0x03, 0x1b
        /*006e*/ 	.short	0x00ff


	//----- nvinfo : EIATTR_COOP_GROUP_MASK_REGIDS
	.align		4
        /*0070*/ 	.byte	0x04, 0x29
        /*0072*/ 	.short	(.L_25 - .L_24)


	//   ....[0]....
.L_24:
        /*0074*/ 	.word	0xffffffff


	//   ....[1]....
        /*0078*/ 	.word	0xffffffff


	//   ....[2]....
        /*007c*/ 	.word	0xffffffff


	//   ....[3]....
        /*0080*/ 	.word	0xffffffff


	//   ....[4]....
        /*0084*/ 	.word	0xffffffff


	//   ....[5]....
        /*0088*/ 	.word	0xffffffff


	//   ....[6]....
        /*008c*/ 	.word	0xffffffff


	//   ....[7]....
        /*0090*/ 	.word	0xffffffff


	//----- nvinfo : EIATTR_COOP_GROUP_INSTR_OFFSETS
	.align		4
.L_25:
        /*0094*/ 	.byte	0x04, 0x28
        /*0096*/ 	.short	(.L_27 - .L_26)


	//   ....[0]....
.L_26:
        /*0098*/ 	.word	0x00000170


	//   ....[1]....
        /*009c*/ 	.word	0x00000190


	//   ....[2]....
        /*00a0*/ 	.word	0x000001d0


	//   ....[3]....
        /*00a4*/ 	.word	0x000001e0


	//   ....[4]....
        /*00a8*/ 	.word	0x00000210


	//   ....[5]....
        /*00ac*/ 	.word	0x00000220


	//   ....[6]....
        /*00b0*/ 	.word	0x00000250


	//   ....[7]....
        /*00b4*/ 	.word	0x00000260


	//----- nvinfo : EIATTR_EXIT_INSTR_OFFSETS
	.align		4
.L_27:
        /*00b8*/ 	.byte	0x04, 0x1c
        /*00ba*/ 	.short	(.L_29 - .L_28)


	//   ....[0]....
.L_28:
        /*00bc*/ 	.word	0x000003b0


	//   ....[1]....
        /*00c0*/ 	.word	0x000003d0


	//----- nvinfo : EIATTR_REQNTID
	.align		4
.L_29:
        /*00c4*/ 	.byte	0x04, 0x10
        /*00c6*/ 	.short	(.L_31 - .L_30)
.L_30:
        /*00c8*/ 	.word	0x00000040
        /*00cc*/ 	.word	0x00000001
        /*00d0*/ 	.word	0x00000001


	//----- nvinfo : EIATTR_CBANK_PARAM_SIZE
	.align		4
.L_31:
        /*00d4*/ 	.byte	0x03, 0x19
        /*00d6*/ 	.short	0x0028


	//----- nvinfo : EIATTR_PARAM_CBANK
	.align		4
        /*00d8*/ 	.byte	0x04, 0x0a
        /*00da*/ 	.short	(.L_33 - .L_32)
	.align		4
.L_32:
        /*00dc*/ 	.word	index@(.nv.constant0.triton_per_fused__weight_norm_interface_0)
        /*00e0*/ 	.short	0x0210
        /*00e2*/ 	.short	0x0028


	//----- nvinfo : EIATTR_SW_WAR
	.align		4
.L_33:
        /*00e4*/ 	.byte	0x04, 0x36
        /*00e6*/ 	.short	(.L_35 - .L_34)
.L_34:
        /*00e8*/ 	.word	0x00000008
.L_35:


//--------------------- .nv.callgraph             --------------------------
	.section	.nv.callgraph,"",@"SHT_CUDA_CALLGRAPH"
	.align	4
	.sectionentsize	8
	.align		4
        /*0000*/ 	.word	0x00000000
	.align		4
        /*0004*/ 	.word	0xffffffff
	.align		4
        /*0008*/ 	.word	0x00000000
	.align		4
        /*000c*/ 	.word	0xfffffffe
	.align		4
        /*0010*/ 	.word	0x00000000
	.align		4
        /*0014*/ 	.word	0xfffffffd
	.align		4
        /*0018*/ 	.word	0x00000000
	.align		4
        /*001c*/ 	.word	0xfffffffc


//--------------------- .nv.constant4             --------------------------
	.section	.nv.constant4,"a",@progbits
	.align	8
	.align		8
.nv.constant4:
        /*0000*/ 	.dword	_$_str
	.align		8
        /*0008*/ 	.dword	_$_str_$_2


//--------------------- .text.triton_per_fused__weight_norm_interface_0 --------------------------
	.section	.text.triton_per_fused__weight_norm_interface_0,"ax",@progbits
	.sectionflags	@"SHF_BARRIERS=1"
	.align	128
        .global         triton_per_fused__weight_norm_interface_0
        .type           triton_per_fused__weight_norm_interface_0,@function
        .size           triton_per_fused__weight_norm_interface_0,(.L_x_1 - triton_per_fused__weight_norm_interface_0)
        .other          triton_per_fused__weight_norm_interface_0,@"STO_CUDA_ENTRY STV_DEFAULT"
triton_per_fused__weight_norm_interface_0:
.text.triton_per_fused__weight_norm_interface_0:
[----:B------:R-:W0:Y:S02]  /*0000*/  LDC R1, c[0x0][0x28] ;  /* 0x00000a00ff017b82 */ /* 0x000e240000000800 */
[----:B------:R-:W1:Y:S01]  /*0010*/  S2R R12, SR_TID.X ;  /* 0x00000000000c7919 */ /* 0x000e620000002100 */
[----:B------:R-:W2:Y:S01]  /*0020*/  LDC.64 R6, c[0x0][0x218] ;  /* 0x00008600ff067b82 */ /* 0x000ea20000000a00 */
[----:B------:R-:W-:Y:S01]  /*0030*/  CS2R R4, SRZ ;  /* 0x0000000000047805 */ /* 0x000fe2000001ff00 */
[----:B------:R-:W-:Y:S01]  /*0040*/  ULDC.64 UR4, c[0x0][0x208] ;  /* 0x0000820000047ab9 */ /* 0x000fe20000000a00 */
[----:B------:R-:W3:Y:S05]  /*0050*/  S2R R2, SR_CTAID.X ;  /* 0x0000000000027919 */ /* 0x000eea0000002500 */
[----:B------:R-:W4:Y:S01]  /*0060*/  LDC.64 R8, c[0x0][0x220] ;  /* 0x00008800ff087b82 */ /* 0x000f220000000a00 */
[----:B-1----:R-:W-:-:S02]  /*0070*/  LOP3.LUT R3, R12, 0xf, RZ, 0xc0, !PT ;  /* 0x0000000f0c037812 */ /* 0x002fc400078ec0ff */
[C---:B---3--:R-:W-:Y:S02]  /*0080*/  ISETP.GE.AND P0, PT, R2.reuse, 0x4, PT ;  /* 0x000000040200780c */ /* 0x048fe40003f06270 */
[----:B------:R-:W-:-:S05]  /*0090*/  LEA R0, R2, R3, 0x4 ;  /* 0x0000000302007211 */ /* 0x000fca00078e20ff */
[----:B--2---:R-:W-:-:S06]  /*00a0*/  IMAD.WIDE R6, R0, 0x4, R6 ;  /* 0x0000000400067825 */ /* 0x004fcc00078e0206 */
[----:B------:R-:W2:Y:S04]  /*00b0*/  @!P0 LDG.E R4, desc[UR4][R6.64] ;  /* 0x0000000406048981 */ /* 0x000ea8000c1e1900 */
[----:B------:R-:W3:Y:S01]  /*00c0*/  @!P0 LDG.E R5, desc[UR4][R6.64] ;  /* 0x0000000406058981 */ /* 0x000ee2000c1e1900 */
[----:B------:R-:W-:Y:S01]  /*00d0*/  HFMA2.MMA R3, -RZ, RZ, 0, 0 ;  /* 0x00000000ff037435 */ /* 0x000fe200000001ff */
[----:B----4-:R-:W-:-:S09]  /*00e0*/  IMAD.WIDE R8, R2, 0x4, R8 ;  /* 0x0000000402087825 */ /* 0x010fd200078e0208 */
[----:B------:R1:W4:Y:S01]  /*00f0*/  @!P0 LDG.E.EL R3, desc[UR4][R8.64] ;  /* 0x0000000408038981 */ /* 0x000322000c2e1900 */
[----:B------:R-:W-:Y:S01]  /*0100*/  BAR.SYNC.DEFER_BLOCKING 0x0 ;  /* 0x0000000000007b1d */ /* 0x000fe20000010000 */
[----:B--2---:R-:W-:Y:S02]  /*0110*/  SEL R4, R4, RZ, !P0 ;  /* 0x000000ff04047207 */ /* 0x004fe40004000000 */
[----:B---3--:R-:W-:-:S03]  /*0120*/  SEL R5, R5, RZ, !P0 ;  /* 0x000000ff05057207 */ /* 0x008fc60004000000 */
[----:B------:R-:W-:Y:S02]  /*0130*/  FMUL R10, R4, R4 ;  /* 0x00000004040a7220 */ /* 0x000fe40000400000 */
[----:B------:R-:W-:-:S03]  /*0140*/  FMUL R5, R5, R5 ;  /* 0x0000000505057220 */ /* 0x000fc60000400000 */
[----:B------:R-:W-:Y:S02]  /*0150*/  FSEL R10, R10, RZ, !P0 ;  /* 0x000000ff0a0a7208 */ /* 0x000fe40004000000 */
[----:B------:R-:W-:-:S03]  /*0160*/  FSEL R5, R5, RZ, !P0 ;  /* 0x000000ff05057208 */ /* 0x000fc60004000000 */
[----:B------:R-:W2:Y:S01]  /*0170*/  SHFL.BFLY PT, R11, R10, 0x8, 0x1f ;  /* 0x0d001f000a0b7f89 */ /* 0x000ea200000e0000 */
[----:B------:R-:W-:-:S03]  /*0180*/  LOP3.LUT P0, RZ, R12, 0x3f, RZ, 0xc0, !PT ;  /* 0x0000003f0cff7812 */ /* 0x000fc6000780c0ff */
[----:B------:R-:W3:Y:S01]  /*0190*/  SHFL.BFLY PT, R14, R5, 0x8, 0x1f ;  /* 0x0d001f00050e7f89 */ /* 0x000ee200000e0000 */
[----:B------:R-:W-:Y:S01]  /*01a0*/  ISETP.LT.AND P0, PT, R2, 0x4, !P0 ;  /* 0x000000040200780c */ /* 0x000fe20004701270 */
[----:B--2---:R-:W-:Y:S01]  /*01b0*/  FADD R11, R10, R11 ;  /* 0x0000000b0a0b7221 */ /* 0x004fe20000000000 */
[----:B---3--:R-:W-:-:S04]  /*01c0*/  FADD R14, R5, R14 ;  /* 0x0000000e050e7221 */ /* 0x008fc80000000000 */
[----:B------:R-:W2:Y:S04]  /*01d0*/  SHFL.BFLY PT, R6, R11, 0x4, 0x1f ;  /* 0x0c801f000b067f89 */ /* 0x000ea800000e0000 */
[----:B-1----:R-:W1:Y:S01]  /*01e0*/  SHFL.BFLY PT, R9, R14, 0x4, 0x1f ;  /* 0x0c801f000e097f89 */ /* 0x002e6200000e0000 */
[----:B--2---:R-:W-:Y:S01]  /*01f0*/  FADD R6, R11, R6 ;  /* 0x000000060b067221 */ /* 0x004fe20000000000 */
[----:B-1----:R-:W-:-:S04]  /*0200*/  FADD R13, R14, R9 ;  /* 0x000000090e0d7221 */ /* 0x002fc80000000000 */
[----:B------:R-:W1:Y:S04]  /*0210*/  SHFL.BFLY PT, R7, R6, 0x2, 0x1f ;  /* 0x0c401f0006077f89 */ /* 0x000e6800000e0000 */
[----:B------:R-:W2:Y:S01]  /*0220*/  SHFL.BFLY PT, R16, R13, 0x2, 0x1f ;  /* 0x0c401f000d107f89 */ /* 0x000ea200000e0000 */
[----:B-1----:R-:W-:Y:S01]  /*0230*/  FADD R7, R6, R7 ;  /* 0x0000000706077221 */ /* 0x002fe20000000000 */
[----:B--2---:R-:W-:-:S04]  /*0240*/  FADD R16, R13, R16 ;  /* 0x000000100d107221 */ /* 0x004fc80000000000 */
[----:B------:R-:W1:Y:S04]  /*0250*/  SHFL.BFLY PT, R8, R7, 0x1, 0x1f ;  /* 0x0c201f0007087f89 */ /* 0x000e6800000e0000 */
[----:B------:R-:W2:Y:S01]  /*0260*/  SHFL.BFLY PT, R5, R16, 0x1, 0x1f ;  /* 0x0c201f0010057f89 */ /* 0x000ea200000e0000 */
[----:B-1----:R-:W-:Y:S02]  /*0270*/  FADD R10, R7, R8 ;  /* 0x00000008070a7221 */ /* 0x002fe40000000000 */
[----:B------:R-:W1:Y:S02]  /*0280*/  LDC.64 R8, c[0x0][0x210] ;  /* 0x00008400ff087b82 */ /* 0x000e640000000a00 */
[----:B------:R-:W3:Y:S01]  /*0290*/  MUFU.SQRT R11, R10 ;  /* 0x0000000a000b7308 */ /* 0x000ee20000002000 */
[----:B--2---:R-:W-:-:S05]  /*02a0*/  FADD R5, R16, R5 ;  /* 0x0000000510057221 */ /* 0x004fca0000000000 */
[----:B------:R-:W2:Y:S02]  /*02b0*/  LDC.64 R6, c[0x0][0x228] ;  /* 0x00008a00ff067b82 */ /* 0x000ea40000000a00 */
[----:B------:R-:W-:Y:S01]  /*02c0*/  MUFU.SQRT R5, R5 ;  /* 0x0000000500057308 */ /* 0x000fe20000002000 */
[C---:B---3--:R-:W-:Y:S02]  /*02d0*/  FSETP.GT.AND P2, PT, R11.reuse, 8.50705917302346158658e+37, PT ;  /* 0x7e8000000b00780b */ /* 0x048fe40003f44000 */
[----:B------:R-:W-:-:S11]  /*02e0*/  FSETP.GEU.AND P1, PT, R11, 1.175494350822287508e-38, PT ;  /* 0x008000000b00780b */ /* 0x000fd60003f2e000 */
[----:B------:R-:W-:Y:S01]  /*02f0*/  @P2 FMUL R11, R11, 0.25 ;  /* 0x3e8000000b0b2820 */ /* 0x000fe20000400000 */
[----:B----4-:R-:W-:Y:S01]  /*0300*/  @P2 FMUL R3, R3, 0.25 ;  /* 0x3e80000003032820 */ /* 0x010fe20000400000 */
[----:B------:R-:W-:Y:S01]  /*0310*/  LOP3.LUT P2, RZ, R12, 0x30, RZ, 0xc0, !PT ;  /* 0x000000300cff7812 */ /* 0x000fe2000784c0ff */
[----:B--2---:R-:W-:-:S04]  /*0320*/  IMAD.WIDE R6, R0, 0x4, R6 ;  /* 0x0000000400067825 */ /* 0x004fc800078e0206 */
[----:B------:R-:W-:Y:S01]  /*0330*/  @!P1 FMUL R11, R11, 16777216 ;  /* 0x4b8000000b0b9820 */ /* 0x000fe20000400000 */
[----:B------:R-:W-:Y:S01]  /*0340*/  @!P1 FMUL R3, R3, 16777216 ;  /* 0x4b80000003039820 */ /* 0x000fe20000400000 */
[----:B------:R-:W-:Y:S02]  /*0350*/  ISETP.LT.AND P1, PT, R2, 0x4, !P2 ;  /* 0x000000040200780c */ /* 0x000fe40005721270 */
[----:B------:R-:W2:Y:S02]  /*0360*/  MUFU.RCP R14, R11 ;  /* 0x0000000b000e7308 */ /* 0x000ea40000001000 */
[----:B--2---:R-:W-:Y:S01]  /*0370*/  FMUL R13, R14, R3 ;  /* 0x000000030e0d7220 */ /* 0x004fe20000400000 */
[----:B-1----:R-:W-:-:S04]  /*0380*/  IMAD.WIDE R2, R2, 0x4, R8 ;  /* 0x0000000402027825 */ /* 0x002fc800078e0208 */
[----:B------:R-:W-:Y:S01]  /*0390*/  FMUL R13, R4, R13 ;  /* 0x0000000d040d7220 */ /* 0x000fe20000400000 */
[----:B------:R1:W-:Y:S03]  /*03a0*/  @P0 STG.E desc[UR4][R2.64], R5 ;  /* 0x0000000502000986 */ /* 0x0003e6000c101904 */
[----:B------:R-:W-:Y:S05]  /*03b0*/  @!P1 EXIT ;  /* 0x000000000000994d */ /* 0x000fea0003800000 */
[----:B------:R-:W-:Y:S01]  /*03c0*/  STG.E desc[UR4][R6.64], R13 ;  /* 0x0000000d06007986 */ /* 0x000fe2000c101904 */
[----:B------:R-:W-:Y:S05]  /*03d0*/  EXIT ;  /* 0x000000000000794d */ /* 0x000fea0003800000 */
.L_x_0:
[----:B------:R-:W-:-:S00]  /*03e0*/  BRA `(.L_x_0) ;  /* 0xfffffffc00fc7947 */ /* 0x000fc0000383ffff */
[----:B------:R-:W-:-:S00]  /*03f0*/  NOP ;  /* 0x0000000000007918 */ /* 0x000fc00000000000 */
        /* <DEDUP_REMOVED lines=8> */
.L_x_1:


//--------------------- .nv.global.init           --------------------------
	.section	.nv.global.init,"aw",@progbits
.nv.global.init:
	.type		_$_str,@object
	.size		_$_str,(_$_str_$_2 - _$_str)
_$_str:
        /*0000*/ 	.byte	0x5f, 0x5f, 0x43, 0x55, 0x44, 0x41, 0x5f, 0x46, 0x54, 0x5a, 0x00
	.type		_$_str_$_2,@object
	.size		_$_str_$_2,(.L_1 - _$_str_$_2)
_$_str_$_2:
        /*000b*/ 	.byte	0x5f, 0x5f, 0x43, 0x55, 0x44, 0x41, 0x5f, 0x50, 0x52, 0x45, 0x43, 0x5f, 0x53, 0x51, 0x52, 0x54
        /*001b*/ 	.byte	0x00
.L_1:


//--------------------- .nv.constant0.triton_per_fused__weight_norm_interface_0 --------------------------
	.section	.nv.constant0.triton_per_fused__weight_norm_interface_0,"a",@progbits
	.sectionflags	@""
	.align	4
.nv.constant0.triton_per_fused__weight_norm_interface_0:
	.zero		568
